	.headerflags	@"EF_CUDA_TEXMODE_UNIFIED EF_CUDA_64BIT_ADDRESS EF_CUDA_ACCELERATORS EF_CUDA_SM90 EF_CUDA_VIRTUAL_SM(EF_CUDA_SM90)"
	.elftype	@"ET_EXEC"


//--------------------- .nv.info                  --------------------------
	.section	.nv.info,"",@"SHT_CUDA_INFO"
	.align	4


	//----- nvinfo : EIATTR_REGCOUNT
	.align		4
        /*0000*/ 	.byte	0x04, 0x2f
        /*0002*/ 	.short	(.L_3 - .L_2)
	.align		4
.L_2:
        /*0004*/ 	.word	index@(triton_poi_fused__native_batch_norm_legit_no_training_relu_4)
        /*0008*/ 	.word	0x00000010


	//----- nvinfo : EIATTR_MIN_STACK_SIZE
	.align		4
.L_3:
        /*000c*/ 	.byte	0x04, 0x12
        /*000e*/ 	.short	(.L_5 - .L_4)
	.align		4
.L_4:
        /*0010*/ 	.word	index@(triton_poi_fused__native_batch_norm_legit_no_training_relu_4)
        /*0014*/ 	.word	0x00000000


	//----- nvinfo : EIATTR_FRAME_SIZE
	.align		4
.L_5:
        /*0018*/ 	.byte	0x04, 0x11
        /*001a*/ 	.short	(.L_7 - .L_6)
	.align		4
.L_6:
        /*001c*/ 	.word	index@(triton_poi_fused__native_batch_norm_legit_no_training_relu_4)
        /*0020*/ 	.word	0x00000000


	//----- nvinfo : EIATTR_MIN_STACK_SIZE
	.align		4
.L_7:
        /*0024*/ 	.byte	0x04, 0x12
        /*0026*/ 	.short	(.L_9 - .L_8)
	.align		4
.L_8:
        /*0028*/ 	.word	index@(triton_poi_fused__native_batch_norm_legit_no_training_relu_4)
        /*002c*/ 	.word	0x00000000
.L_9:


//--------------------- .nv.info.triton_poi_fused__native_batch_norm_legit_no_training_relu_4 --------------------------
	.section	.nv.info.triton_poi_fused__native_batch_norm_legit_no_training_relu_4,"",@"SHT_CUDA_INFO"
	.sectionflags	@""
	.align	4


	//----- nvinfo : EIATTR_CUDA_API_VERSION
	.align		4
        /*0000*/ 	.byte	0x04, 0x37
        /*0002*/ 	.short	(.L_11 - .L_10)
.L_10:
        /*0004*/ 	.word	0x0000007c


	//----- nvinfo : EIATTR_KPARAM_INFO
	.align		4
.L_11:
        /*0008*/ 	.byte	0x04, 0x17
        /*000a*/ 	.short	(.L_13 - .L_12)
.L_12:
        /*000c*/ 	.word	0x00000000
        /*0010*/ 	.short	0x0006
        /*0012*/ 	.short	0x0030
        /*0014*/ 	.byte	0x00, 0xf0, 0x11, 0x00


	//----- nvinfo : EIATTR_KPARAM_INFO
	.align		4
.L_13:
        /*0018*/ 	.byte	0x04, 0x17
        /*001a*/ 	.short	(.L_15 - .L_14)
.L_14:
        /*001c*/ 	.word	0x00000000
        /*0020*/ 	.short	0x0005
        /*0022*/ 	.short	0x0028
        /*0024*/ 	.byte	0x00, 0xf4, 0x21, 0x00


	//----- nvinfo : EIATTR_KPARAM_INFO
	.align		4
.L_15:
        /*0028*/ 	.byte	0x04, 0x17
        /*002a*/ 	.short	(.L_17 - .L_16)
.L_16:
        /*002c*/ 	.word	0x00000000
        /*0030*/ 	.short	0x0004
        /*0032*/ 	.short	0x0020
        /*0034*/ 	.byte	0x00, 0xf4, 0x21, 0x00


	//----- nvinfo : EIATTR_KPARAM_INFO
	.align		4
.L_17:
        /*0038*/ 	.byte	0x04, 0x17
        /*003a*/ 	.short	(.L_19 - .L_18)
.L_18:
        /*003c*/ 	.word	0x00000000
        /*0040*/ 	.short	0x0003
        /*0042*/ 	.short	0x0018
        /*0044*/ 	.byte	0x00, 0xf4, 0x21, 0x00


	//----- nvinfo : EIATTR_KPARAM_INFO
	.align		4
.L_19:
        /*0048*/ 	.byte	0x04, 0x17
        /*004a*/ 	.short	(.L_21 - .L_20)
.L_20:
        /*004c*/ 	.word	0x00000000
        /*0050*/ 	.short	0x0002
        /*0052*/ 	.short	0x0010
        /*0054*/ 	.byte	0x00, 0xf4, 0x21, 0x00


	//----- nvinfo : EIATTR_KPARAM_INFO
	.align		4
.L_21:
        /*0058*/ 	.byte	0x04, 0x17
        /*005a*/ 	.short	(.L_23 - .L_22)
.L_22:
        /*005c*/ 	.word	0x00000000
        /*0060*/ 	.short	0x0001
        /*0062*/ 	.short	0x0008
        /*0064*/ 	.byte	0x00, 0xf4, 0x21, 0x00


	//----- nvinfo : EIATTR_KPARAM_INFO
	.align		4
.L_23:
        /*0068*/ 	.byte	0x04, 0x17
        /*006a*/ 	.short	(.L_25 - .L_24)
.L_24:
        /*006c*/ 	.word	0x00000000
        /*0070*/ 	.short	0x0000
        /*0072*/ 	.short	0x0000
        /*0074*/ 	.byte	0x00, 0xf4, 0x21, 0x00


	//----- nvinfo : EIATTR_SPARSE_MMA_MASK
	.align		4
.L_25:
        /*0078*/ 	.byte	0x03, 0x50
        /*007a*/ 	.short	0x0000


	//----- nvinfo : EIATTR_MAXREG_COUNT
	.align		4
        /*007c*/ 	.byte	0x03, 0x1b
        /*007e*/ 	.short	0x00ff


	//----- nvinfo : EIATTR_EXIT_INSTR_OFFSETS
	.align		4
        /*0080*/ 	.byte	0x04, 0x1c
        /*0082*/ 	.short	(.L_27 - .L_26)


	//   ....[0]....
.L_26:
        /*0084*/ 	.word	0x000002d0


	//----- nvinfo : EIATTR_REQNTID
	.align		4
.L_27:
        /*0088*/ 	.byte	0x04, 0x10
        /*008a*/ 	.short	(.L_29 - .L_28)
.L_28:
        /*008c*/ 	.word	0x00000080
        /*0090*/ 	.word	0x00000001
        /*0094*/ 	.word	0x00000001


	//----- nvinfo : EIATTR_CBANK_PARAM_SIZE
	.align		4
.L_29:
        /*0098*/ 	.byte	0x03, 0x19
        /*009a*/ 	.short	0x0034


	//----- nvinfo : EIATTR_PARAM_CBANK
	.align		4
        /*009c*/ 	.byte	0x04, 0x0a
        /*009e*/ 	.short	(.L_31 - .L_30)
	.align		4
.L_30:
        /*00a0*/ 	.word	index@(.nv.constant0.triton_poi_fused__native_batch_norm_legit_no_training_relu_4)
        /*00a4*/ 	.short	0x0210
        /*00a6*/ 	.short	0x0034


	//----- nvinfo : EIATTR_SW_WAR
	.align		4
.L_31:
        /*00a8*/ 	.byte	0x04, 0x36
        /*00aa*/ 	.short	(.L_33 - .L_32)
.L_32:
        /*00ac*/ 	.word	0x00000008
.L_33:


//--------------------- .nv.callgraph             --------------------------
	.section	.nv.callgraph,"",@"SHT_CUDA_CALLGRAPH"
	.align	4
	.sectionentsize	8
	.align		4
        /*0000*/ 	.word	0x00000000
	.align		4
        /*0004*/ 	.word	0xffffffff
	.align		4
        /*0008*/ 	.word	0x00000000
	.align		4
        /*000c*/ 	.word	0xfffffffe
	.align		4
        /*0010*/ 	.word	0x00000000
	.align		4
        /*0014*/ 	.word	0xfffffffd
	.align		4
        /*0018*/ 	.word	0x00000000
	.align		4
        /*001c*/ 	.word	0xfffffffc


//--------------------- .nv.constant4             --------------------------
	.section	.nv.constant4,"a",@progbits
	.align	8
	.align		8
.nv.constant4:
        /*0000*/ 	.dword	_$_str
	.align		8
        /*0008*/ 	.dword	_$_str_$_2


//--------------------- .text.triton_poi_fused__native_batch_norm_legit_no_training_relu_4 --------------------------
	.section	.text.triton_poi_fused__native_batch_norm_legit_no_training_relu_4,"ax",@progbits
	.align	128
        .global         triton_poi_fused__native_batch_norm_legit_no_training_relu_4
        .type           triton_poi_fused__native_batch_norm_legit_no_training_relu_4,@function
        .size           triton_poi_fused__native_batch_norm_legit_no_training_relu_4,(.L_x_1 - triton_poi_fused__native_batch_norm_legit_no_training_relu_4)
        .other          triton_poi_fused__native_batch_norm_legit_no_training_relu_4,@"STO_CUDA_ENTRY STV_DEFAULT"
triton_poi_fused__native_batch_norm_legit_no_training_relu_4:
.text.triton_poi_fused__native_batch_norm_legit_no_training_relu_4:
[----:B------:R-:W-:Y:S01]  /*0000*/  LDC R1, c[0x0][0x28] ;  /* 0x00000a00ff017b82 */ /* 0x000fe20000000800 */
[----:B------:R-:W1:Y:S07]  /*0010*/  S2R R0, SR_TID.X ;  /* 0x0000000000007919 */ /* 0x000e6e0000002100 */
[----:B------:R-:W2:Y:S01]  /*0020*/  LDC.64 R6, c[0x0][0x220] ;  /* 0x00008800ff067b82 */ /* 0x000ea20000000a00 */
[----:B------:R-:W-:Y:S01]  /*0030*/  ULDC.64 UR4, c[0x0][0x208] ;  /* 0x0000820000047ab9 */ /* 0x000fe20000000a00 */
[----:B------:R-:W3:Y:S06]  /*0040*/  S2R R3, SR_CTAID.X ;  /* 0x0000000000037919 */ /* 0x000eec0000002500 */
[----:B------:R-:W4:Y:S08]  /*0050*/  LDC.64 R4, c[0x0][0x218] ;  /* 0x00008600ff047b82 */ /* 0x000f300000000a00 */
[----:B------:R-:W5:Y:S08]  /*0060*/  LDC.64 R8, c[0x0][0x228] ;  /* 0x00008a00ff087b82 */ /* 0x000f700000000a00 */
[----:B------:R-:W5:Y:S01]  /*0070*/  LDC.64 R10, c[0x0][0x230] ;  /* 0x00008c00ff0a7b82 */ /* 0x000f620000000a00 */
[----:B-1----:R-:W-:-:S02]  /*0080*/  LOP3.LUT R0, R0, 0x7f, RZ, 0xc0, !PT ;  /* 0x0000007f00007812 */ /* 0x002fc400078ec0ff */
[----:B---3--:R-:W-:Y:S02]  /*0090*/  SHF.R.S32.HI R2, RZ, 0x18, R3 ;  /* 0x00000018ff027819 */ /* 0x008fe40000011403 */
[----:B------:R-:W-:Y:S02]  /*00a0*/  LEA R0, R3, R0, 0x7 ;  /* 0x0000000003007211 */ /* 0x000fe400078e38ff */
[----:B------:R-:W-:-:S04]  /*00b0*/  SGXT R3, R2, 0x1 ;  /* 0x000000010203781a */ /* 0x000fc80000000200 */
[----:B------:R-:W-:-:S04]  /*00c0*/  LEA.HI R3, R3, R0, RZ, 0x4 ;  /* 0x0000000003037211 */ /* 0x000fc800078f20ff */
[----:B------:R-:W-:-:S04]  /*00d0*/  LOP3.LUT R3, R3, 0xfffffff0, RZ, 0xc0, !PT ;  /* 0xfffffff003037812 */ /* 0x000fc800078ec0ff */
[----:B------:R-:W-:Y:S02]  /*00e0*/  IADD3 R13, R0, -R3, RZ ;  /* 0x80000003000d7210 */ /* 0x000fe40007ffe0ff */
[----:B------:R-:W1:Y:S03]  /*00f0*/  LDC.64 R2, c[0x0][0x210] ;  /* 0x00008400ff027b82 */ /* 0x000e660000000a00 */
[----:B--2---:R-:W-:-:S06]  /*0100*/  IMAD.WIDE R6, R13, 0x4, R6 ;  /* 0x000000040d067825 */ /* 0x004fcc00078e0206 */
[----:B------:R-:W2:Y:S01]  /*0110*/  LDG.E.EL R6, desc[UR4][R6.64] ;  /* 0x0000000406067981 */ /* 0x000ea2000c2e1900 */
[----:B----4-:R-:W-:-:S04]  /*0120*/  IMAD.WIDE R4, R13, 0x4, R4 ;  /* 0x000000040d047825 */ /* 0x010fc800078e0204 */
[C---:B-----5:R-:W-:Y:S02]  /*0130*/  IMAD.WIDE R8, R13.reuse, 0x4, R8 ;  /* 0x000000040d087825 */ /* 0x060fe400078e0208 */
[----:B------:R3:W4:Y:S02]  /*0140*/  LDG.E.EL R5, desc[UR4][R4.64] ;  /* 0x0000000404057981 */ /* 0x000724000c2e1900 */
[----:B0-----:R-:W-:Y:S02]  /*0150*/  IMAD.WIDE R10, R13, 0x4, R10 ;  /* 0x000000040d0a7825 */ /* 0x001fe400078e020a */
[----:B------:R-:W5:Y:S02]  /*0160*/  LDG.E.EL R8, desc[UR4][R8.64] ;  /* 0x0000000408087981 */ /* 0x000f64000c2e1900 */
[C---:B-1----:R-:W-:Y:S02]  /*0170*/  IMAD.WIDE R2, R0.reuse, 0x4, R2 ;  /* 0x0000000400027825 */ /* 0x042fe400078e0202 */
[----:B------:R-:W5:Y:S04]  /*0180*/  LDG.E.EL R11, desc[UR4][R10.64] ;  /* 0x000000040a0b7981 */ /* 0x000f68000c2e1900 */
[----:B------:R0:W4:Y:S01]  /*0190*/  LDG.E R12, desc[UR4][R2.64] ;  /* 0x00000004020c7981 */ /* 0x000122000c1e1900 */
[----:B---3--:R-:W-:Y:S01]  /*01a0*/  HFMA2.MMA R4, -RZ, RZ, 1.625, 0 ;  /* 0x3e800000ff047435 */ /* 0x008fe200000001ff */
[----:B0-----:R-:W0:Y:S02]  /*01b0*/  LDC.64 R2, c[0x0][0x238] ;  /* 0x00008e00ff027b82 */ /* 0x001e240000000a00 */
[----:B0-----:R-:W-:-:S04]  /*01c0*/  IMAD.WIDE R2, R0, 0x4, R2 ;  /* 0x0000000400027825 */ /* 0x001fc800078e0202 */
[----:B--2---:R-:W-:-:S04]  /*01d0*/  FADD R6, R6, 9.9999997473787516356e-06 ;  /* 0x3727c5ac06067421 */ /* 0x004fc80000000000 */
[----:B------:R-:W0:Y:S02]  /*01e0*/  MUFU.SQRT R7, R6 ;  /* 0x0000000600077308 */ /* 0x000e240000002000 */
[C---:B0-----:R-:W-:Y:S02]  /*01f0*/  FSETP.GT.AND P0, PT, R7.reuse, 8.50705917302346158658e+37, PT ;  /* 0x7e8000000700780b */ /* 0x041fe40003f04000 */
[----:B------:R-:W-:-:S11]  /*0200*/  FSETP.GEU.AND P1, PT, R7, 1.175494350822287508e-38, PT ;  /* 0x008000000700780b */ /* 0x000fd60003f2e000 */
[----:B------:R-:W-:-:S04]  /*0210*/  @P0 FMUL R7, R7, 0.25 ;  /* 0x3e80000007070820 */ /* 0x000fc80000400000 */
[----:B------:R-:W-:-:S06]  /*0220*/  @!P1 FMUL R7, R7, 16777216 ;  /* 0x4b80000007079820 */ /* 0x000fcc0000400000 */
[----:B------:R-:W0:Y:S01]  /*0230*/  MUFU.RCP R7, R7 ;  /* 0x0000000700077308 */ /* 0x000e220000001000 */
[----:B------:R-:W-:Y:S01]  /*0240*/  FSEL R4, R4, 1, P0 ;  /* 0x3f80000004047808 */ /* 0x000fe20000000000 */
[----:B----4-:R-:W-:-:S04]  /*0250*/  FADD R5, R12, -R5 ;  /* 0x800000050c057221 */ /* 0x010fc80000000000 */
[----:B------:R-:W-:-:S04]  /*0260*/  @!P1 FMUL R4, R4, 16777216 ;  /* 0x4b80000004049820 */ /* 0x000fc80000400000 */
[----:B0-----:R-:W-:-:S04]  /*0270*/  FMUL R4, R7, R4 ;  /* 0x0000000407047220 */ /* 0x001fc80000400000 */
[----:B------:R-:W-:-:S04]  /*0280*/  FMUL R4, R5, R4 ;  /* 0x0000000405047220 */ /* 0x000fc80000400000 */
[----:B-----5:R-:W-:-:S05]  /*0290*/  FFMA R4, R8, R4, R11 ;  /* 0x0000000408047223 */ /* 0x020fca000000000b */
[----:B------:R-:W-:-:S04]  /*02a0*/  FSETP.GEU.AND P0, PT, R4, RZ, PT ;  /* 0x000000ff0400720b */ /* 0x000fc80003f0e000 */
[----:B------:R-:W-:-:S05]  /*02b0*/  FSEL R5, R4, RZ, P0 ;  /* 0x000000ff04057208 */ /* 0x000fca0000000000 */
[----:B------:R-:W-:Y:S01]  /*02c0*/  STG.E desc[UR4][R2.64], R5 ;  /* 0x0000000502007986 */ /* 0x000fe2000c101904 */
[----:B------:R-:W-:Y:S05]  /*02d0*/  EXIT ;  /* 0x000000000000794d */ /* 0x000fea0003800000 */
.L_x_0:
[----:B------:R-:W-:-:S00]  /*02e0*/  BRA `(.L_x_0) ;  /* 0xfffffffc00fc7947 */ /* 0x000fc0000383ffff */
[----:B------:R-:W-:-:S00]  /*02f0*/  NOP ;  /* 0x0000000000007918 */ /* 0x000fc00000000000 */
        /* <DEDUP_REMOVED lines=8> */
.L_x_1:


//--------------------- .nv.global.init           --------------------------
	.section	.nv.global.init,"aw",@progbits
.nv.global.init:
	.type		_$_str,@object
	.size		_$_str,(_$_str_$_2 - _$_str)
_$_str:
        /*0000*/ 	.byte	0x5f, 0x5f, 0x43, 0x55, 0x44, 0x41, 0x5f, 0x46, 0x54, 0x5a, 0x00
	.type		_$_str_$_2,@object
	.size		_$_str_$_2,(.L_1 - _$_str_$_2)
_$_str_$_2:
        /*000b*/ 	.byte	0x5f, 0x5f, 0x43, 0x55, 0x44, 0x41, 0x5f, 0x50, 0x52, 0x45, 0x43, 0x5f, 0x53, 0x51, 0x52, 0x54
        /*001b*/ 	.byte	0x00
.L_1:


//--------------------- .nv.constant0.triton_poi_fused__native_batch_norm_legit_no_training_relu_4 --------------------------
	.section	.nv.constant0.triton_poi_fused__native_batch_norm_legit_no_training_relu_4,"a",@progbits
	.sectionflags	@""
	.align	4
.nv.constant0.triton_poi_fused__native_batch_norm_legit_no_training_relu_4:
	.zero		580
